//
// Generated by NVIDIA NVVM Compiler
//
// Compiler Build ID: CL-36424714
// Cuda compilation tools, release 13.0, V13.0.88
// Based on NVVM 20.0.0
//

.version 9.0
.target sm_100
.address_size 64

	// .globl	_Z10reluKernelPKfPfmm

.visible .entry _Z10reluKernelPKfPfmm(
	.param .u64 .ptr .align 1 _Z10reluKernelPKfPfmm_param_0,
	.param .u64 .ptr .align 1 _Z10reluKernelPKfPfmm_param_1,
	.param .u64 _Z10reluKernelPKfPfmm_param_2,
	.param .u64 _Z10reluKernelPKfPfmm_param_3
)
{
	.reg .pred 	%p<21>;
	.reg .b32 	%r<12>;
	.reg .b32 	%f<39>;
	.reg .b64 	%rd<58>;

	ld.param.u64 	%rd27, [_Z10reluKernelPKfPfmm_param_0];
	ld.param.u64 	%rd29, [_Z10reluKernelPKfPfmm_param_1];
	ld.param.u64 	%rd30, [_Z10reluKernelPKfPfmm_param_2];
	ld.param.u64 	%rd28, [_Z10reluKernelPKfPfmm_param_3];
	cvta.to.global.u64 	%rd1, %rd29;
	mov.u32 	%r4, %ctaid.y;
	mov.u32 	%r5, %ntid.y;
	mov.u32 	%r6, %tid.y;
	mad.lo.s32 	%r7, %r4, %r5, %r6;
	cvt.u64.u32 	%rd2, %r7;
	mov.u32 	%r1, %ctaid.x;
	mov.u32 	%r2, %ntid.x;
	mov.u32 	%r3, %tid.x;
	mad.lo.s32 	%r8, %r1, %r2, %r3;
	shl.b32 	%r9, %r8, 2;
	cvt.u64.u32 	%rd3, %r9;
	setp.le.u64 	%p1, %rd30, %rd2;
	setp.ge.u64 	%p2, %rd3, %rd28;
	or.pred  	%p3, %p1, %p2;
	@%p3 bra 	$L__BB0_20;
	mul.lo.s64 	%rd4, %rd28, %rd2;
	add.s64 	%rd5, %rd4, %rd3;
	add.s64 	%rd31, %rd3, 3;
	setp.ge.u64 	%p4, %rd31, %rd28;
	@%p4 bra 	$L__BB0_3;
	cvta.to.global.u64 	%rd47, %rd27;
	shl.b64 	%rd48, %rd5, 2;
	and.b64  	%rd49, %rd48, -16;
	add.s64 	%rd50, %rd47, %rd49;
	ld.global.v4.f32 	{%f26, %f27, %f28, %f29}, [%rd50];
	setp.ge.f32 	%p17, %f26, 0f00000000;
	selp.f32 	%f30, %f26, 0f00000000, %p17;
	setp.ge.f32 	%p18, %f27, 0f00000000;
	selp.f32 	%f31, %f27, 0f00000000, %p18;
	setp.ge.f32 	%p19, %f28, 0f00000000;
	selp.f32 	%f32, %f28, 0f00000000, %p19;
	setp.ge.f32 	%p20, %f29, 0f00000000;
	selp.f32 	%f33, %f29, 0f00000000, %p20;
	add.s64 	%rd51, %rd1, %rd49;
	st.global.v4.f32 	[%rd51], {%f30, %f31, %f32, %f33};
	bra.uni 	$L__BB0_20;
$L__BB0_3:
	add.s64 	%rd32, %rd28, 3;
	shr.u64 	%rd33, %rd32, 2;
	cvt.u32.u64 	%r10, %rd33;
	div.u32 	%r11, %r10, %r2;
	setp.ne.s32 	%p5, %r11, %r1;
	setp.ne.s32 	%p6, %r3, 0;
	or.pred  	%p7, %p6, %p5;
	@%p7 bra 	$L__BB0_20;
	and.b64  	%rd52, %rd28, 3;
	setp.eq.s64 	%p8, %rd52, 0;
	mov.u64 	%rd57, %rd3;
	@%p8 bra 	$L__BB0_9;
	shl.b64 	%rd34, %rd5, 2;
	add.s64 	%rd54, %rd1, %rd34;
	add.s64 	%rd53, %rd27, %rd34;
	add.s64 	%rd57, %rd3, %rd52;
$L__BB0_6:
	.pragma "nounroll";
	// begin inline asm
	ld.global.nc.f32 %f11, [%rd53];
	// end inline asm
	setp.ltu.f32 	%p9, %f11, 0f00000000;
	mov.f32 	%f34, 0f00000000;
	@%p9 bra 	$L__BB0_8;
	// begin inline asm
	ld.global.nc.f32 %f34, [%rd53];
	// end inline asm
$L__BB0_8:
	st.global.f32 	[%rd54], %f34;
	add.s64 	%rd54, %rd54, 4;
	add.s64 	%rd53, %rd53, 4;
	add.s64 	%rd52, %rd52, -1;
	setp.ne.s64 	%p10, %rd52, 0;
	@%p10 bra 	$L__BB0_6;
$L__BB0_9:
	sub.s64 	%rd37, %rd3, %rd28;
	setp.gt.u64 	%p11, %rd37, -4;
	@%p11 bra 	$L__BB0_20;
	add.s64 	%rd38, %rd57, %rd4;
	shl.b64 	%rd56, %rd38, 2;
$L__BB0_11:
	add.s64 	%rd39, %rd27, %rd56;
	// begin inline asm
	ld.global.nc.f32 %f14, [%rd39];
	// end inline asm
	setp.ltu.f32 	%p12, %f14, 0f00000000;
	mov.f32 	%f35, 0f00000000;
	@%p12 bra 	$L__BB0_13;
	// begin inline asm
	ld.global.nc.f32 %f35, [%rd39];
	// end inline asm
$L__BB0_13:
	add.s64 	%rd21, %rd1, %rd56;
	st.global.f32 	[%rd21], %f35;
	add.s64 	%rd41, %rd39, 4;
	// begin inline asm
	ld.global.nc.f32 %f17, [%rd41];
	// end inline asm
	setp.ltu.f32 	%p13, %f17, 0f00000000;
	mov.f32 	%f36, 0f00000000;
	@%p13 bra 	$L__BB0_15;
	// begin inline asm
	ld.global.nc.f32 %f36, [%rd41];
	// end inline asm
$L__BB0_15:
	st.global.f32 	[%rd21+4], %f36;
	add.s64 	%rd43, %rd39, 8;
	// begin inline asm
	ld.global.nc.f32 %f20, [%rd43];
	// end inline asm
	setp.ltu.f32 	%p14, %f20, 0f00000000;
	mov.f32 	%f37, 0f00000000;
	@%p14 bra 	$L__BB0_17;
	// begin inline asm
	ld.global.nc.f32 %f37, [%rd43];
	// end inline asm
$L__BB0_17:
	st.global.f32 	[%rd21+8], %f37;
	add.s64 	%rd45, %rd39, 12;
	// begin inline asm
	ld.global.nc.f32 %f23, [%rd45];
	// end inline asm
	setp.ltu.f32 	%p15, %f23, 0f00000000;
	mov.f32 	%f38, 0f00000000;
	@%p15 bra 	$L__BB0_19;
	// begin inline asm
	ld.global.nc.f32 %f38, [%rd45];
	// end inline asm
$L__BB0_19:
	st.global.f32 	[%rd21+12], %f38;
	add.s64 	%rd57, %rd57, 4;
	add.s64 	%rd56, %rd56, 16;
	setp.lt.u64 	%p16, %rd57, %rd28;
	@%p16 bra 	$L__BB0_11;
$L__BB0_20:
	ret;

}


// ===== COMPILED SASS (sm_100) =====

	.target	sm_100

	.elftype	@"ET_EXEC"


//--------------------- .note.nv.tkinfo           --------------------------
	.section	.note.nv.tkinfo,"",@"SHT_NOTE"
	.sectionflags	@"SHF_NOTE_NV_TKINFO"
	.tkinfo
        /*0018*/ 	.word	0x00000002
        /*0030*/ 	.string	""
        /*0030*/ 	.string	"ptxas"
        /*0030*/ 	.string	"Cuda compilation tools, release 13.0, V13.0.88"
        /*0030*/ 	.string	"Build cuda_13.0.r13.0/compiler.36424714_0"
        /*0030*/ 	.string	"-arch sm_100 -m 64 "



//--------------------- .note.nv.cuinfo           --------------------------
	.section	.note.nv.cuinfo,"",@"SHT_NOTE"
	.sectionflags	@"SHF_NOTE_NV_CUINFO"
        /*0018*/ 	.short	0x0002
        /*001a*/ 	.short	0x0064
        /*001c*/ 	.short	0x0082
	.zero		2


//--------------------- .nv.info                  --------------------------
	.section	.nv.info,"",@"SHT_CUDA_INFO"
	.align	4


	//----- nvinfo : EIATTR_REGCOUNT
	.align		4
        /*0000*/ 	.byte	0x04, 0x2f
        /*0002*/ 	.short	(.L_1 - .L_0)
	.align		4
.L_0:
        /*0004*/ 	.word	index@(_Z10reluKernelPKfPfmm)
        /*0008*/ 	.word	0x00000013


	//----- nvinfo : EIATTR_FRAME_SIZE
	.align		4
.L_1:
        /*000c*/ 	.byte	0x04, 0x11
        /*000e*/ 	.short	(.L_3 - .L_2)
	.align		4
.L_2:
        /*0010*/ 	.word	index@(_Z10reluKernelPKfPfmm)
        /*0014*/ 	.word	0x00000000


	//----- nvinfo : EIATTR_MIN_STACK_SIZE
	.align		4
.L_3:
        /*0018*/ 	.byte	0x04, 0x12
        /*001a*/ 	.short	(.L_5 - .L_4)
	.align		4
.L_4:
        /*001c*/ 	.word	index@(_Z10reluKernelPKfPfmm)
        /*0020*/ 	.word	0x00000000
.L_5:


//--------------------- .nv.compat                --------------------------
	.section	.nv.compat,"",@"SHT_CUDA_COMPAT_INFO"
	.align	4
        /*0000*/ 	.byte	0x02, 0x09, 0x00, 0x00, 0x02, 0x02, 0x01, 0x00, 0x02, 0x05, 0x05, 0x00, 0x03, 0x07, 0x01, 0x01
        /*0010*/ 	.byte	0x02, 0x03, 0x00, 0x00, 0x02, 0x06, 0x01, 0x00, 0x04, 0x0b, 0x08, 0x00, 0x09, 0x00, 0x00, 0x00
        /*0020*/ 	.byte	0x00, 0x00, 0x00, 0x00


//--------------------- .nv.info._Z10reluKernelPKfPfmm --------------------------
	.section	.nv.info._Z10reluKernelPKfPfmm,"",@"SHT_CUDA_INFO"
	.sectionflags	@""
	.align	4


	//----- nvinfo : EIATTR_CUDA_API_VERSION
	.align		4
        /*0000*/ 	.byte	0x04, 0x37
        /*0002*/ 	.short	(.L_7 - .L_6)
.L_6:
        /*0004*/ 	.word	0x00000082


	//----- nvinfo : EIATTR_KPARAM_INFO
	.align		4
.L_7:
        /*0008*/ 	.byte	0x04, 0x17
        /*000a*/ 	.short	(.L_9 - .L_8)
.L_8:
        /*000c*/ 	.word	0x00000000
        /*0010*/ 	.short	0x0003
        /*0012*/ 	.short	0x0018
        /*0014*/ 	.byte	0x00, 0xf0, 0x21, 0x00


	//----- nvinfo : EIATTR_KPARAM_INFO
	.align		4
.L_9:
        /*0018*/ 	.byte	0x04, 0x17
        /*001a*/ 	.short	(.L_11 - .L_10)
.L_10:
        /*001c*/ 	.word	0x00000000
        /*0020*/ 	.short	0x0002
        /*0022*/ 	.short	0x0010
        /*0024*/ 	.byte	0x00, 0xf0, 0x21, 0x00


	//----- nvinfo : EIATTR_KPARAM_INFO
	.align		4
.L_11:
        /*0028*/ 	.byte	0x04, 0x17
        /*002a*/ 	.short	(.L_13 - .L_12)
.L_12:
        /*002c*/ 	.word	0x00000000
        /*0030*/ 	.short	0x0001
        /*0032*/ 	.short	0x0008
        /*0034*/ 	.byte	0x00, 0xf5, 0x21, 0x00


	//----- nvinfo : EIATTR_KPARAM_INFO
	.align		4
.L_13:
        /*0038*/ 	.byte	0x04, 0x17
        /*003a*/ 	.short	(.L_15 - .L_14)
.L_14:
        /*003c*/ 	.word	0x00000000
        /*0040*/ 	.short	0x0000
        /*0042*/ 	.short	0x0000
        /*0044*/ 	.byte	0x00, 0xf5, 0x21, 0x00


	//----- nvinfo : EIATTR_SPARSE_MMA_MASK
	.align		4
.L_15:
        /*0048*/ 	.byte	0x03, 0x50
        /*004a*/ 	.short	0x0000


	//----- nvinfo : EIATTR_MAXREG_COUNT
	.align		4
        /*004c*/ 	.byte	0x03, 0x1b
        /*004e*/ 	.short	0x00ff


	//----- nvinfo : EIATTR_MERCURY_ISA_VERSION
	.align		4
        /*0050*/ 	.byte	0x03, 0x5f
        /*0052*/ 	.short	0x0101


	//----- nvinfo : EIATTR_VRC_CTA_INIT_COUNT
	.align		4
        /*0054*/ 	.byte	0x02, 0x4a
	.zero		1
	.zero		1


	//----- nvinfo : EIATTR_EXIT_INSTR_OFFSETS
	.align		4
        /*0058*/ 	.byte	0x04, 0x1c
        /*005a*/ 	.short	(.L_17 - .L_16)


	//   ....[0]....
.L_16:
        /*005c*/ 	.word	0x000000f0


	//   ....[1]....
        /*0060*/ 	.word	0x000002e0


	//   ....[2]....
        /*0064*/ 	.word	0x00000460


	//   ....[3]....
        /*0068*/ 	.word	0x000006d0


	//   ....[4]....
        /*006c*/ 	.word	0x00000910


	//----- nvinfo : EIATTR_CRS_STACK_SIZE
	.align		4
.L_17:
        /*0070*/ 	.byte	0x04, 0x1e
        /*0072*/ 	.short	(.L_19 - .L_18)
.L_18:
        /*0074*/ 	.word	0x00000000


	//----- nvinfo : EIATTR_CBANK_PARAM_SIZE
	.align		4
.L_19:
        /*0078*/ 	.byte	0x03, 0x19
        /*007a*/ 	.short	0x0020


	//----- nvinfo : EIATTR_PARAM_CBANK
	.align		4
        /*007c*/ 	.byte	0x04, 0x0a
        /*007e*/ 	.short	(.L_21 - .L_20)
	.align		4
.L_20:
        /*0080*/ 	.word	index@(.nv.constant0._Z10reluKernelPKfPfmm)
        /*0084*/ 	.short	0x0380
        /*0086*/ 	.short	0x0020


	//----- nvinfo : EIATTR_SW_WAR
	.align		4
.L_21:
        /*0088*/ 	.byte	0x04, 0x36
        /*008a*/ 	.short	(.L_23 - .L_22)
.L_22:
        /*008c*/ 	.word	0x00000008
.L_23:


//--------------------- .nv.callgraph             --------------------------
	.section	.nv.callgraph,"",@"SHT_CUDA_CALLGRAPH"
	.align	4
	.sectionentsize	8
	.align		4
        /*0000*/ 	.word	0x00000000
	.align		4
        /*0004*/ 	.word	0xffffffff
	.align		4
        /*0008*/ 	.word	0x00000000
	.align		4
        /*000c*/ 	.word	0xfffffffe
	.align		4
        /*0010*/ 	.word	0x00000000
	.align		4
        /*0014*/ 	.word	0xfffffffd
	.align		4
        /*0018*/ 	.word	0x00000000
	.align		4
        /*001c*/ 	.word	0xfffffffc


//--------------------- .text._Z10reluKernelPKfPfmm --------------------------
	.section	.text._Z10reluKernelPKfPfmm,"ax",@progbits
	.align	128
        .global         _Z10reluKernelPKfPfmm
        .type           _Z10reluKernelPKfPfmm,@function
        .size           _Z10reluKernelPKfPfmm,(.L_x_5 - _Z10reluKernelPKfPfmm)
        .other          _Z10reluKernelPKfPfmm,@"STO_CUDA_ENTRY STV_DEFAULT"
_Z10reluKernelPKfPfmm:
.text._Z10reluKernelPKfPfmm:
[----:B------:R-:W-:Y:S01]  /*0000*/  LDC R1, c[0x0][0x37c] ;  /* 0x0000df00ff017b82 */ /* 0x000fe20000000800 */
[----:B------:R-:W0:Y:S07]  /*0010*/  S2R R8, SR_TID.X ;  /* 0x0000000000087919 */ /* 0x000e2e0000002100 */
[----:B------:R-:W1:Y:S01]  /*0020*/  LDC R9, c[0x0][0x364] ;  /* 0x0000d900ff097b82 */ /* 0x000e620000000800 */
[----:B------:R-:W2:Y:S01]  /*0030*/  LDCU.128 UR12, c[0x0][0x390] ;  /* 0x00007200ff0c77ac */ /* 0x000ea20008000c00 */
[----:B------:R-:W1:Y:S06]  /*0040*/  S2R R0, SR_TID.Y ;  /* 0x0000000000007919 */ /* 0x000e6c0000002200 */
[----:B------:R-:W0:Y:S08]  /*0050*/  S2UR UR8, SR_CTAID.X ;  /* 0x00000000000879c3 */ /* 0x000e300000002500 */
[----:B------:R-:W0:Y:S08]  /*0060*/  LDC R11, c[0x0][0x360] ;  /* 0x0000d800ff0b7b82 */ /* 0x000e300000000800 */
[----:B------:R-:W1:Y:S01]  /*0070*/  S2UR UR4, SR_CTAID.Y ;  /* 0x00000000000479c3 */ /* 0x000e620000002600 */
[----:B0-----:R-:W-:-:S04]  /*0080*/  IMAD R2, R11, UR8, R8 ;  /* 0x000000080b027c24 */ /* 0x001fc8000f8e0208 */
[----:B------:R-:W-:Y:S02]  /*0090*/  IMAD.SHL.U32 R2, R2, 0x4, RZ ;  /* 0x0000000402027824 */ /* 0x000fe400078e00ff */
[----:B-1----:R-:W-:-:S03]  /*00a0*/  IMAD R9, R9, UR4, R0 ;  /* 0x0000000409097c24 */ /* 0x002fc6000f8e0200 */
[----:B--2---:R-:W-:Y:S02]  /*00b0*/  ISETP.GE.U32.AND P0, PT, R2, UR14, PT ;  /* 0x0000000e02007c0c */ /* 0x004fe4000bf06070 */
[----:B------:R-:W-:Y:S02]  /*00c0*/  ISETP.GE.U32.AND P1, PT, R9, UR12, PT ;  /* 0x0000000c09007c0c */ /* 0x000fe4000bf26070 */
[----:B------:R-:W-:-:S04]  /*00d0*/  ISETP.GE.U32.AND.EX P0, PT, RZ, UR15, PT, P0 ;  /* 0x0000000fff007c0c */ /* 0x000fc8000bf06100 */
[----:B------:R-:W-:-:S13]  /*00e0*/  ISETP.GE.U32.OR.EX P0, PT, RZ, UR13, P0, P1 ;  /* 0x0000000dff007c0c */ /* 0x000fda0008706510 */
[----:B------:R-:W-:Y:S05]  /*00f0*/  @P0 EXIT ;  /* 0x000000000000094d */ /* 0x000fea0003800000 */
[----:B------:R-:W-:Y:S01]  /*0100*/  IADD3 R0, P1, PT, R2, 0x3, RZ ;  /* 0x0000000302007810 */ /* 0x000fe20007f3e0ff */
[----:B------:R-:W-:Y:S01]  /*0110*/  IMAD.MOV.U32 R3, RZ, RZ, RZ ;  /* 0x000000ffff037224 */ /* 0x000fe200078e00ff */
[----:B------:R-:W0:Y:S02]  /*0120*/  LDCU.64 UR6, c[0x0][0x358] ;  /* 0x00006b00ff0677ac */ /* 0x000e240008000a00 */
[----:B------:R-:W-:Y:S01]  /*0130*/  ISETP.GE.U32.AND P0, PT, R0, UR14, PT ;  /* 0x0000000e00007c0c */ /* 0x000fe2000bf06070 */
[----:B------:R-:W-:Y:S01]  /*0140*/  IMAD.X R0, RZ, RZ, RZ, P1 ;  /* 0x000000ffff007224 */ /* 0x000fe200008e06ff */
[----:B------:R-:W1:Y:S01]  /*0150*/  LDCU.64 UR12, c[0x0][0x398] ;  /* 0x00007300ff0c77ac */ /* 0x000e620008000a00 */
[----:B------:R-:W-:-:S03]  /*0160*/  IMAD.WIDE.U32 R4, R9, UR14, R2 ;  /* 0x0000000e09047c25 */ /* 0x000fc6000f8e0002 */
[----:B------:R-:W-:Y:S01]  /*0170*/  ISETP.GE.U32.AND.EX P0, PT, R0, UR15, PT, P0 ;  /* 0x0000000f00007c0c */ /* 0x000fe2000bf06100 */
[----:B------:R-:W2:Y:S01]  /*0180*/  LDCU.64 UR10, c[0x0][0x380] ;  /* 0x00007000ff0a77ac */ /* 0x000ea20008000a00 */
[----:B------:R-:W-:Y:S01]  /*0190*/  IMAD R13, R9, UR15, R5 ;  /* 0x0000000f090d7c24 */ /* 0x000fe2000f8e0205 */
[----:B------:R-:W3:Y:S10]  /*01a0*/  LDCU.64 UR20, c[0x0][0x388] ;  /* 0x00007100ff1477ac */ /* 0x000ef40008000a00 */
[----:B0-----:R-:W-:Y:S05]  /*01b0*/  @P0 BRA `(.L_x_0) ;  /* 0x00000000004c0947 */ /* 0x001fea0003800000 */
[----:B------:R-:W0:Y:S01]  /*01c0*/  LDCU.128 UR16, c[0x0][0x380] ;  /* 0x00007000ff1077ac */ /* 0x000e220008000c00 */
[C---:B------:R-:W-:Y:S01]  /*01d0*/  IMAD.SHL.U32 R5, R4.reuse, 0x4, RZ ;  /* 0x0000000404057824 */ /* 0x040fe200078e00ff */
[----:B------:R-:W-:-:S04]  /*01e0*/  SHF.L.U64.HI R0, R4, 0x2, R13 ;  /* 0x0000000204007819 */ /* 0x000fc8000001020d */
[----:B------:R-:W-:-:S04]  /*01f0*/  LOP3.LUT R5, R5, 0xfffffff0, RZ, 0xc0, !PT ;  /* 0xfffffff005057812 */ /* 0x000fc800078ec0ff */
[----:B0-----:R-:W-:-:S04]  /*0200*/  IADD3 R2, P0, PT, R5, UR16, RZ ;  /* 0x0000001005027c10 */ /* 0x001fc8000ff1e0ff */
[----:B------:R-:W-:-:S05]  /*0210*/  IADD3.X R3, PT, PT, R0, UR17, RZ, P0, !PT ;  /* 0x0000001100037c10 */ /* 0x000fca00087fe4ff */
[----:B------:R-:W4:Y:S01]  /*0220*/  LDG.E.128 R8, desc[UR6][R2.64] ;  /* 0x0000000602087981 */ /* 0x000f22000c1e1d00 */
[----:B------:R-:W-:-:S04]  /*0230*/  IADD3 R4, P0, PT, R5, UR18, RZ ;  /* 0x0000001205047c10 */ /* 0x000fc8000ff1e0ff */
[----:B------:R-:W-:Y:S02]  /*0240*/  IADD3.X R5, PT, PT, R0, UR19, RZ, P0, !PT ;  /* 0x0000001300057c10 */ /* 0x000fe400087fe4ff */
[----:B----4-:R-:W-:Y:S02]  /*0250*/  FSETP.GE.AND P0, PT, R8, RZ, PT ;  /* 0x000000ff0800720b */ /* 0x010fe40003f06000 */
[----:B------:R-:W-:Y:S02]  /*0260*/  FSETP.GE.AND P1, PT, R9, RZ, PT ;  /* 0x000000ff0900720b */ /* 0x000fe40003f26000 */
[----:B------:R-:W-:Y:S02]  /*0270*/  FSETP.GE.AND P2, PT, R10, RZ, PT ;  /* 0x000000ff0a00720b */ /* 0x000fe40003f46000 */
[----:B------:R-:W-:Y:S02]  /*0280*/  FSETP.GE.AND P3, PT, R11, RZ, PT ;  /* 0x000000ff0b00720b */ /* 0x000fe40003f66000 */
[----:B------:R-:W-:-:S02]  /*0290*/  FSEL R8, R8, RZ, P0 ;  /* 0x000000ff08087208 */ /* 0x000fc40000000000 */
[----:B------:R-:W-:Y:S02]  /*02a0*/  FSEL R9, R9, RZ, P1 ;  /* 0x000000ff09097208 */ /* 0x000fe40000800000 */
[----:B------:R-:W-:Y:S02]  /*02b0*/  FSEL R10, R10, RZ, P2 ;  /* 0x000000ff0a0a7208 */ /* 0x000fe40001000000 */
[----:B------:R-:W-:-:S05]  /*02c0*/  FSEL R11, R11, RZ, P3 ;  /* 0x000000ff0b0b7208 */ /* 0x000fca0001800000 */
[----:B------:R-:W-:Y:S01]  /*02d0*/  STG.E.128 desc[UR6][R4.64], R8 ;  /* 0x0000000804007986 */ /* 0x000fe2000c101d06 */
[----:B-123--:R-:W-:Y:S05]  /*02e0*/  EXIT ;  /* 0x000000000000794d */ /* 0x00efea0003800000 */
.L_x_0:
[----:B------:R-:W0:Y:S01]  /*02f0*/  I2F.U32.RP R0, R11 ;  /* 0x0000000b00007306 */ /* 0x000e220000209000 */
[----:B------:R-:W-:Y:S01]  /*0300*/  UIADD3 UR4, UP0, UPT, UR14, 0x3, URZ ;  /* 0x000000030e047890 */ /* 0x000fe2000ff1e0ff */
[----:B------:R-:W-:-:S03]  /*0310*/  ISETP.NE.U32.AND P2, PT, R11, RZ, PT ;  /* 0x000000ff0b00720c */ /* 0x000fc60003f45070 */
[----:B------:R-:W-:-:S04]  /*0320*/  UIADD3.X UR5, UPT, UPT, URZ, UR15, URZ, UP0, !UPT ;  /* 0x0000000fff057290 */ /* 0x000fc800087fe4ff */
[----:B------:R-:W-:Y:S01]  /*0330*/  USHF.R.U64 UR4, UR4, 0x2, UR5 ;  /* 0x0000000204047899 */ /* 0x000fe20008001205 */
[----:B0-----:R-:W0:Y:S02]  /*0340*/  MUFU.RCP R0, R0 ;  /* 0x0000000000007308 */ /* 0x001e240000001000 */
[----:B0-----:R-:W-:-:S06]  /*0350*/  VIADD R6, R0, 0xffffffe ;  /* 0x0ffffffe00067836 */ /* 0x001fcc0000000000 */
[----:B------:R0:W4:Y:S02]  /*0360*/  F2I.FTZ.U32.TRUNC.NTZ R7, R6 ;  /* 0x0000000600077305 */ /* 0x000124000021f000 */
[----:B0-----:R-:W-:Y:S02]  /*0370*/  IMAD.MOV.U32 R6, RZ, RZ, RZ ;  /* 0x000000ffff067224 */ /* 0x001fe400078e00ff */
[----:B----4-:R-:W-:-:S04]  /*0380*/  IMAD.MOV R10, RZ, RZ, -R7 ;  /* 0x000000ffff0a7224 */ /* 0x010fc800078e0a07 */
[----:B------:R-:W-:-:S04]  /*0390*/  IMAD R15, R10, R11, RZ ;  /* 0x0000000b0a0f7224 */ /* 0x000fc800078e02ff */
[----:B------:R-:W-:-:S06]  /*03a0*/  IMAD.HI.U32 R7, R7, R15, R6 ;  /* 0x0000000f07077227 */ /* 0x000fcc00078e0006 */
[----:B------:R-:W-:-:S04]  /*03b0*/  IMAD.HI.U32 R7, R7, UR4, RZ ;  /* 0x0000000407077c27 */ /* 0x000fc8000f8e00ff */
[----:B------:R-:W-:-:S04]  /*03c0*/  IMAD.MOV R0, RZ, RZ, -R7 ;  /* 0x000000ffff007224 */ /* 0x000fc800078e0a07 */
[----:B------:R-:W-:-:S05]  /*03d0*/  IMAD R0, R11, R0, UR4 ;  /* 0x000000040b007e24 */ /* 0x000fca000f8e0200 */
[----:B------:R-:W-:-:S13]  /*03e0*/  ISETP.GE.U32.AND P0, PT, R0, R11, PT ;  /* 0x0000000b0000720c */ /* 0x000fda0003f06070 */
[----:B------:R-:W-:Y:S02]  /*03f0*/  @P0 IMAD.IADD R0, R0, 0x1, -R11 ;  /* 0x0000000100000824 */ /* 0x000fe400078e0a0b */
[----:B------:R-:W-:-:S03]  /*0400*/  @P0 VIADD R7, R7, 0x1 ;  /* 0x0000000107070836 */ /* 0x000fc60000000000 */
[----:B------:R-:W-:-:S13]  /*0410*/  ISETP.GE.U32.AND P1, PT, R0, R11, PT ;  /* 0x0000000b0000720c */ /* 0x000fda0003f26070 */
[----:B------:R-:W-:Y:S01]  /*0420*/  @P1 VIADD R7, R7, 0x1 ;  /* 0x0000000107071836 */ /* 0x000fe20000000000 */
[----:B------:R-:W-:-:S04]  /*0430*/  @!P2 LOP3.LUT R7, RZ, R11, RZ, 0x33, !PT ;  /* 0x0000000bff07a212 */ /* 0x000fc800078e33ff */
[----:B------:R-:W-:-:S04]  /*0440*/  ISETP.NE.AND P0, PT, R7, UR8, PT ;  /* 0x0000000807007c0c */ /* 0x000fc8000bf05270 */
[----:B------:R-:W-:-:S13]  /*0450*/  ISETP.NE.OR P0, PT, R8, RZ, P0 ;  /* 0x000000ff0800720c */ /* 0x000fda0000705670 */
[----:B-123--:R-:W-:Y:S05]  /*0460*/  @P0 EXIT ;  /* 0x000000000000094d */ /* 0x00efea0003800000 */
[----:B------:R-:W0:Y:S01]  /*0470*/  LDC.64 R10, c[0x0][0x398] ;  /* 0x0000e600ff0a7b82 */ /* 0x000e220000000a00 */
[----:B------:R-:W-:Y:S01]  /*0480*/  ULOP3.LUT UR5, UR14, 0x3, URZ, 0xc0, !UPT ;  /* 0x000000030e057892 */ /* 0x000fe2000f8ec0ff */
[----:B------:R-:W-:Y:S02]  /*0490*/  IMAD.MOV.U32 R6, RZ, RZ, R2 ;  /* 0x000000ffff067224 */ /* 0x000fe400078e0002 */
[----:B------:R-:W-:Y:S01]  /*04a0*/  IMAD.MOV.U32 R7, RZ, RZ, RZ ;  /* 0x000000ffff077224 */ /* 0x000fe200078e00ff */
[----:B------:R-:W-:-:S04]  /*04b0*/  UISETP.NE.U32.AND UP0, UPT, UR5, URZ, UPT ;  /* 0x000000ff0500728c */ /* 0x000fc8000bf05070 */
[----:B------:R-:W-:Y:S01]  /*04c0*/  UISETP.NE.AND.EX UP0, UPT, URZ, URZ, UPT, UP0 ;  /* 0x000000ffff00728c */ /* 0x000fe2000bf05300 */
[----:B0-----:R-:W-:-:S04]  /*04d0*/  IADD3 R0, P1, PT, R2, -R10, RZ ;  /* 0x8000000a02007210 */ /* 0x001fc80007f3e0ff */
[----:B------:R-:W-:Y:S01]  /*04e0*/  ISETP.GT.U32.AND P0, PT, R0, -0x4, PT ;  /* 0xfffffffc0000780c */ /* 0x000fe20003f04070 */
[----:B------:R-:W-:-:S05]  /*04f0*/  IMAD.X R0, RZ, RZ, ~R11, P1 ;  /* 0x000000ffff007224 */ /* 0x000fca00008e0e0b */
[----:B------:R-:W-:Y:S01]  /*0500*/  ISETP.GT.U32.AND.EX P0, PT, R0, -0x1, PT, P0 ;  /* 0xffffffff0000780c */ /* 0x000fe20003f04100 */
[----:B------:R-:W-:-:S12]  /*0510*/  BRA.U !UP0, `(.L_x_1) ;  /* 0x00000001086c7547 */ /* 0x000fd8000b800000 */
[----:B------:R-:W0:Y:S01]  /*0520*/  LDCU.128 UR16, c[0x0][0x380] ;  /* 0x00007000ff1077ac */ /* 0x000e220008000c00 */
[C---:B------:R-:W-:Y:S01]  /*0530*/  IMAD.SHL.U32 R0, R4.reuse, 0x4, RZ ;  /* 0x0000000404007824 */ /* 0x040fe200078e00ff */
[----:B------:R-:W-:Y:S02]  /*0540*/  SHF.L.U64.HI R3, R4, 0x2, R13 ;  /* 0x0000000204037819 */ /* 0x000fe4000001020d */
[----:B------:R-:W-:Y:S01]  /*0550*/  IADD3 R6, P3, PT, R2, UR5, RZ ;  /* 0x0000000502067c10 */ /* 0x000fe2000ff7e0ff */
[----:B------:R-:W-:-:S04]  /*0560*/  UMOV UR4, URZ ;  /* 0x000000ff00047c82 */ /* 0x000fc80008000000 */
[----:B------:R-:W-:Y:S01]  /*0570*/  IMAD.X R7, RZ, RZ, UR4, P3 ;  /* 0x00000004ff077e24 */ /* 0x000fe200098e06ff */
[C---:B0-----:R-:W-:Y:S02]  /*0580*/  IADD3 R8, P1, PT, R0.reuse, UR18, RZ ;  /* 0x0000001200087c10 */ /* 0x041fe4000ff3e0ff */
[----:B------:R-:W-:Y:S02]  /*0590*/  IADD3 R0, P2, PT, R0, UR16, RZ ;  /* 0x0000001000007c10 */ /* 0x000fe4000ff5e0ff */
[C---:B------:R-:W-:Y:S02]  /*05a0*/  IADD3.X R15, PT, PT, R3.reuse, UR19, RZ, P1, !PT ;  /* 0x00000013030f7c10 */ /* 0x040fe40008ffe4ff */
[----:B------:R-:W-:-:S09]  /*05b0*/  IADD3.X R3, PT, PT, R3, UR17, RZ, P2, !PT ;  /* 0x0000001103037c10 */ /* 0x000fd200097fe4ff */
.L_x_2:
[----:B------:R-:W-:-:S05]  /*05c0*/  IMAD.MOV.U32 R2, RZ, RZ, R0 ;  /* 0x000000ffff027224 */ /* 0x000fca00078e0000 */
[----:B------:R-:W2:Y:S01]  /*05d0*/  LDG.E.CONSTANT R0, desc[UR6][R2.64] ;  /* 0x0000000602007981 */ /* 0x000ea2000c1e9900 */
[----:B0-----:R-:W-:Y:S01]  /*05e0*/  IMAD.MOV.U32 R13, RZ, RZ, RZ ;  /* 0x000000ffff0d7224 */ /* 0x001fe200078e00ff */
[----:B------:R-:W-:Y:S01]  /*05f0*/  UIADD3 UR5, UP0, UPT, UR5, -0x1, URZ ;  /* 0xffffffff05057890 */ /* 0x000fe2000ff1e0ff */
[----:B------:R-:W-:Y:S02]  /*0600*/  IMAD.MOV.U32 R4, RZ, RZ, R8 ;  /* 0x000000ffff047224 */ /* 0x000fe400078e0008 */
[----:B------:R-:W-:Y:S01]  /*0610*/  IMAD.MOV.U32 R5, RZ, RZ, R15 ;  /* 0x000000ffff057224 */ /* 0x000fe200078e000f */
[----:B------:R-:W-:Y:S02]  /*0620*/  UIADD3.X UR4, UPT, UPT, UR4, -0x1, URZ, UP0, !UPT ;  /* 0xffffffff04047890 */ /* 0x000fe400087fe4ff */
[----:B------:R-:W-:-:S04]  /*0630*/  UISETP.NE.U32.AND UP0, UPT, UR5, URZ, UPT ;  /* 0x000000ff0500728c */ /* 0x000fc8000bf05070 */
[----:B------:R-:W-:Y:S01]  /*0640*/  UISETP.NE.AND.EX UP0, UPT, UR4, URZ, UPT, UP0 ;  /* 0x000000ff0400728c */ /* 0x000fe2000bf05300 */
[----:B--2---:R-:W-:-:S13]  /*0650*/  FSETP.GE.AND P1, PT, R0, RZ, PT ;  /* 0x000000ff0000720b */ /* 0x004fda0003f26000 */
[----:B------:R-:W-:Y:S01]  /*0660*/  @P1 IMAD.MOV.U32 R13, RZ, RZ, R0 ;  /* 0x000000ffff0d1224 */ /* 0x000fe200078e0000 */
[----:B------:R-:W-:Y:S02]  /*0670*/  IADD3 R8, P1, PT, R8, 0x4, RZ ;  /* 0x0000000408087810 */ /* 0x000fe40007f3e0ff */
[----:B------:R-:W-:Y:S02]  /*0680*/  IADD3 R0, P2, PT, R2, 0x4, RZ ;  /* 0x0000000402007810 */ /* 0x000fe40007f5e0ff */
[----:B------:R0:W-:Y:S01]  /*0690*/  STG.E desc[UR6][R4.64], R13 ;  /* 0x0000000d04007986 */ /* 0x0001e2000c101906 */
[----:B------:R-:W-:Y:S02]  /*06a0*/  IMAD.X R15, RZ, RZ, R15, P1 ;  /* 0x000000ffff0f7224 */ /* 0x000fe400008e060f */
[----:B------:R-:W-:Y:S01]  /*06b0*/  IMAD.X R3, RZ, RZ, R3, P2 ;  /* 0x000000ffff037224 */ /* 0x000fe200010e0603 */
[----:B------:R-:W-:Y:S07]  /*06c0*/  BRA.U UP0, `(.L_x_2) ;  /* 0xfffffffd00bc7547 */ /* 0x000fee000b83ffff */
.L_x_1:
[----:B------:R-:W-:Y:S05]  /*06d0*/  @P0 EXIT ;  /* 0x000000000000094d */ /* 0x000fea0003800000 */
[----:B------:R-:W-:-:S04]  /*06e0*/  IMAD.WIDE.U32 R2, R9, R10, R6 ;  /* 0x0000000a09027225 */ /* 0x000fc800078e0006 */
[----:B------:R-:W-:Y:S02]  /*06f0*/  IMAD R9, R9, R11, R3 ;  /* 0x0000000b09097224 */ /* 0x000fe400078e0203 */
[----:B------:R-:W-:-:S03]  /*0700*/  IMAD.SHL.U32 R12, R2, 0x4, RZ ;  /* 0x00000004020c7824 */ /* 0x000fc600078e00ff */
[----:B------:R-:W-:-:S07]  /*0710*/  SHF.L.U64.HI R14, R2, 0x2, R9 ;  /* 0x00000002020e7819 */ /* 0x000fce0000010209 */
.L_x_3:
[----:B------:R-:W-:-:S04]  /*0720*/  IADD3 R2, P0, PT, R12, UR10, RZ ;  /* 0x0000000a0c027c10 */ /* 0x000fc8000ff1e0ff */
[----:B------:R-:W-:-:S05]  /*0730*/  IADD3.X R3, PT, PT, R14, UR11, RZ, P0, !PT ;  /* 0x0000000b0e037c10 */ /* 0x000fca00087fe4ff */
[----:B------:R-:W2:Y:S04]  /*0740*/  LDG.E.CONSTANT R16, desc[UR6][R2.64] ;  /* 0x0000000602107981 */ /* 0x000ea8000c1e9900 */
[----:B------:R-:W3:Y:S04]  /*0750*/  LDG.E.CONSTANT R0, desc[UR6][R2.64+0x4] ;  /* 0x0000040602007981 */ /* 0x000ee8000c1e9900 */
[----:B------:R-:W4:Y:S04]  /*0760*/  LDG.E.CONSTANT R8, desc[UR6][R2.64+0x8] ;  /* 0x0000080602087981 */ /* 0x000f28000c1e9900 */
[----:B------:R-:W5:Y:S01]  /*0770*/  LDG.E.CONSTANT R10, desc[UR6][R2.64+0xc] ;  /* 0x00000c06020a7981 */ /* 0x000f62000c1e9900 */
[----:B01----:R-:W-:Y:S01]  /*0780*/  IADD3 R4, P4, PT, R12, UR20, RZ ;  /* 0x000000140c047c10 */ /* 0x003fe2000ff9e0ff */
[----:B------:R-:W-:-:S02]  /*0790*/  IMAD.MOV.U32 R9, RZ, RZ, RZ ;  /* 0x000000ffff097224 */ /* 0x000fc400078e00ff */
[----:B------:R-:W-:Y:S01]  /*07a0*/  IMAD.MOV.U32 R11, RZ, RZ, RZ ;  /* 0x000000ffff0b7224 */ /* 0x000fe200078e00ff */
[----:B------:R-:W-:Y:S01]  /*07b0*/  IADD3.X R5, PT, PT, R14, UR21, RZ, P4, !PT ;  /* 0x000000150e057c10 */ /* 0x000fe2000a7fe4ff */
[----:B------:R-:W-:Y:S02]  /*07c0*/  IMAD.MOV.U32 R13, RZ, RZ, RZ ;  /* 0x000000ffff0d7224 */ /* 0x000fe400078e00ff */
[----:B------:R-:W-:Y:S01]  /*07d0*/  IMAD.MOV.U32 R15, RZ, RZ, RZ ;  /* 0x000000ffff0f7224 */ /* 0x000fe200078e00ff */
[----:B--2---:R-:W-:Y:S02]  /*07e0*/  FSETP.GE.AND P0, PT, R16, RZ, PT ;  /* 0x000000ff1000720b */ /* 0x004fe40003f06000 */
[----:B---3--:R-:W-:Y:S02]  /*07f0*/  FSETP.GE.AND P1, PT, R0, RZ, PT ;  /* 0x000000ff0000720b */ /* 0x008fe40003f26000 */
[----:B----4-:R-:W-:Y:S02]  /*0800*/  FSETP.GE.AND P2, PT, R8, RZ, PT ;  /* 0x000000ff0800720b */ /* 0x010fe40003f46000 */
[----:B-----5:R-:W-:-:S07]  /*0810*/  FSETP.GE.AND P3, PT, R10, RZ, PT ;  /* 0x000000ff0a00720b */ /* 0x020fce0003f66000 */
[----:B------:R-:W-:Y:S01]  /*0820*/  @P0 IMAD.MOV.U32 R9, RZ, RZ, R16 ;  /* 0x000000ffff090224 */ /* 0x000fe200078e0010 */
[----:B------:R-:W-:Y:S01]  /*0830*/  IADD3 R6, P0, PT, R6, 0x4, RZ ;  /* 0x0000000406067810 */ /* 0x000fe20007f1e0ff */
[----:B------:R-:W-:-:S03]  /*0840*/  @P1 IMAD.MOV.U32 R11, RZ, RZ, R0 ;  /* 0x000000ffff0b1224 */ /* 0x000fc600078e0000 */
[----:B------:R1:W-:Y:S01]  /*0850*/  STG.E desc[UR6][R4.64], R9 ;  /* 0x0000000904007986 */ /* 0x0003e2000c101906 */
[----:B------:R-:W-:Y:S01]  /*0860*/  IMAD.X R7, RZ, RZ, R7, P0 ;  /* 0x000000ffff077224 */ /* 0x000fe200000e0607 */
[----:B------:R-:W-:Y:S01]  /*0870*/  ISETP.GE.U32.AND P0, PT, R6, UR12, PT ;  /* 0x0000000c06007c0c */ /* 0x000fe2000bf06070 */
[----:B------:R-:W-:Y:S01]  /*0880*/  @P2 IMAD.MOV.U32 R13, RZ, RZ, R8 ;  /* 0x000000ffff0d2224 */ /* 0x000fe200078e0008 */
[----:B------:R1:W-:Y:S01]  /*0890*/  STG.E desc[UR6][R4.64+0x4], R11 ;  /* 0x0000040b04007986 */ /* 0x0003e2000c101906 */
[----:B------:R-:W-:Y:S01]  /*08a0*/  IADD3 R12, P1, PT, R12, 0x10, RZ ;  /* 0x000000100c0c7810 */ /* 0x000fe20007f3e0ff */
[----:B------:R-:W-:Y:S02]  /*08b0*/  @P3 IMAD.MOV.U32 R15, RZ, RZ, R10 ;  /* 0x000000ffff0f3224 */ /* 0x000fe400078e000a */
[----:B------:R1:W-:Y:S01]  /*08c0*/  STG.E desc[UR6][R4.64+0x8], R13 ;  /* 0x0000080d04007986 */ /* 0x0003e2000c101906 */
[----:B------:R-:W-:Y:S01]  /*08d0*/  ISETP.GE.U32.AND.EX P0, PT, R7, UR13, PT, P0 ;  /* 0x0000000d07007c0c */ /* 0x000fe2000bf06100 */
[----:B------:R-:W-:-:S02]  /*08e0*/  IMAD.X R14, RZ, RZ, R14, P1 ;  /* 0x000000ffff0e7224 */ /* 0x000fc400008e060e */
[----:B------:R1:W-:Y:S10]  /*08f0*/  STG.E desc[UR6][R4.64+0xc], R15 ;  /* 0x00000c0f04007986 */ /* 0x0003f4000c101906 */
[----:B------:R-:W-:Y:S05]  /*0900*/  @!P0 BRA `(.L_x_3) ;  /* 0xfffffffc00848947 */ /* 0x000fea000383ffff */
[----:B------:R-:W-:Y:S05]  /*0910*/  EXIT ;  /* 0x000000000000794d */ /* 0x000fea0003800000 */
.L_x_4:
[----:B------:R-:W-:-:S00]  /*0920*/  BRA `(.L_x_4) ;  /* 0xfffffffc00fc7947 */ /* 0x000fc0000383ffff */
[----:B------:R-:W-:-:S00]  /*0930*/  NOP ;  /* 0x0000000000007918 */ /* 0x000fc00000000000 */
        /* <DEDUP_REMOVED lines=12> */
.L_x_5:


//--------------------- .nv.shared.reserved.0     --------------------------
	.section	.nv.shared.reserved.0,"aw",@nobits
	.weak		__nv_reservedSMEM_offset_0_alias
	.size		__nv_reservedSMEM_offset_0_alias, 0, 64
	.other		__nv_reservedSMEM_offset_0_alias,@"STO_CUDA_RESERVED_SHARED STV_DEFAULT"
__nv_reservedSMEM_offset_0_alias:
	.zero		0
	.zero		64


//--------------------- .nv.constant0._Z10reluKernelPKfPfmm --------------------------
	.section	.nv.constant0._Z10reluKernelPKfPfmm,"a",@progbits
	.sectionflags	@""
	.align	4
.nv.constant0._Z10reluKernelPKfPfmm:
	.zero		928


//--------------------- SYMBOLS --------------------------

	.type		.nv.reservedSmem.offset0,@object
	.size		.nv.reservedSmem.offset0,0x4
